//
// Generated by NVIDIA NVVM Compiler
//
// Compiler Build ID: CL-36424714
// Cuda compilation tools, release 13.0, V13.0.88
// Based on NVVM 20.0.0
//

.version 9.0
.target sm_100
.address_size 64

	// .globl	_Z15assignment_stepP6uchar4jjj
.const .align 4 .b8 dev_mu[384];

.visible .entry _Z15assignment_stepP6uchar4jjj(
	.param .u64 .ptr .align 1 _Z15assignment_stepP6uchar4jjj_param_0,
	.param .u32 _Z15assignment_stepP6uchar4jjj_param_1,
	.param .u32 _Z15assignment_stepP6uchar4jjj_param_2,
	.param .u32 _Z15assignment_stepP6uchar4jjj_param_3
)
{
	.reg .pred 	%p<18>;
	.reg .b16 	%rs<15>;
	.reg .b32 	%r<44>;
	.reg .b32 	%f<94>;
	.reg .b64 	%rd<16>;

	ld.param.u64 	%rd6, [_Z15assignment_stepP6uchar4jjj_param_0];
	ld.param.u32 	%r22, [_Z15assignment_stepP6uchar4jjj_param_1];
	ld.param.u32 	%r23, [_Z15assignment_stepP6uchar4jjj_param_2];
	ld.param.u32 	%r24, [_Z15assignment_stepP6uchar4jjj_param_3];
	mov.u32 	%r25, %tid.x;
	mov.u32 	%r1, %ntid.x;
	mov.u32 	%r26, %ctaid.x;
	mad.lo.s32 	%r38, %r1, %r26, %r25;
	mov.u32 	%r27, %tid.y;
	mov.u32 	%r3, %ntid.y;
	mov.u32 	%r28, %ctaid.y;
	mad.lo.s32 	%r4, %r3, %r28, %r27;
	setp.ge.u32 	%p1, %r38, %r22;
	@%p1 bra 	$L__BB0_28;
	setp.eq.s32 	%p2, %r24, 0;
	@%p2 bra 	$L__BB0_28;
	and.b32  	%r5, %r24, 3;
	and.b32  	%r6, %r24, -4;
	and.b32  	%r7, %r24, 1;
	neg.s32 	%r8, %r6;
	mov.u32 	%r29, %nctaid.y;
	mul.lo.s32 	%r9, %r3, %r29;
	mov.u32 	%r30, %nctaid.x;
	mul.lo.s32 	%r10, %r1, %r30;
	cvta.to.global.u64 	%rd1, %rd6;
	mov.u64 	%rd13, dev_mu;
	add.s64 	%rd8, %rd13, 24;
$L__BB0_3:
	setp.ge.u32 	%p3, %r4, %r23;
	@%p3 bra 	$L__BB0_27;
	mov.u32 	%r39, %r4;
$L__BB0_5:
	setp.lt.u32 	%p4, %r24, 4;
	mad.lo.s32 	%r32, %r39, %r22, %r38;
	mul.wide.u32 	%rd7, %r32, 4;
	add.s64 	%rd2, %rd1, %rd7;
	.pragma "used_bytes_mask 7";
	ld.global.u32 	%r33, [%rd2];
	bfe.u32 	%r34, %r33, 0, 8;
	cvt.u16.u32 	%rs1, %r34;
	and.b16  	%rs2, %rs1, 255;
	bfe.u32 	%r35, %r33, 8, 8;
	cvt.u16.u32 	%rs3, %r35;
	and.b16  	%rs4, %rs3, 255;
	bfe.u32 	%r36, %r33, 16, 8;
	cvt.u16.u32 	%rs5, %r36;
	and.b16  	%rs6, %rs5, 255;
	cvt.rn.f32.u16 	%f1, %rs2;
	cvt.rn.f32.u16 	%f2, %rs4;
	cvt.rn.f32.u16 	%f3, %rs6;
	mov.f32 	%f86, 0f7F7FFFFF;
	mov.b32 	%r43, 0;
	@%p4 bra 	$L__BB0_16;
	mov.f32 	%f86, 0f7F7FFFFF;
	mov.b32 	%r41, 0;
	mov.u64 	%rd15, %rd8;
	mov.u32 	%r40, %r8;
$L__BB0_7:
	.pragma "nounroll";
	ld.const.f32 	%f21, [%rd15+-24];
	sub.f32 	%f22, %f1, %f21;
	ld.const.f32 	%f23, [%rd15+-20];
	sub.f32 	%f24, %f2, %f23;
	mul.f32 	%f25, %f24, %f24;
	fma.rn.f32 	%f26, %f22, %f22, %f25;
	ld.const.f32 	%f27, [%rd15+-16];
	sub.f32 	%f28, %f3, %f27;
	fma.rn.f32 	%f29, %f28, %f28, %f26;
	sqrt.rn.f32 	%f5, %f29;
	setp.geu.f32 	%p5, %f5, %f86;
	@%p5 bra 	$L__BB0_9;
	st.global.u8 	[%rd2+3], %r41;
	mov.f32 	%f86, %f5;
$L__BB0_9:
	ld.const.f32 	%f30, [%rd15+-12];
	sub.f32 	%f31, %f1, %f30;
	ld.const.f32 	%f32, [%rd15+-8];
	sub.f32 	%f33, %f2, %f32;
	mul.f32 	%f34, %f33, %f33;
	fma.rn.f32 	%f35, %f31, %f31, %f34;
	ld.const.f32 	%f36, [%rd15+-4];
	sub.f32 	%f37, %f3, %f36;
	fma.rn.f32 	%f38, %f37, %f37, %f35;
	sqrt.rn.f32 	%f7, %f38;
	setp.geu.f32 	%p6, %f7, %f86;
	@%p6 bra 	$L__BB0_11;
	cvt.u16.u32 	%rs7, %r41;
	add.s16 	%rs8, %rs7, 1;
	st.global.u8 	[%rd2+3], %rs8;
	mov.f32 	%f86, %f7;
$L__BB0_11:
	ld.const.f32 	%f39, [%rd15];
	sub.f32 	%f40, %f1, %f39;
	ld.const.f32 	%f41, [%rd15+4];
	sub.f32 	%f42, %f2, %f41;
	mul.f32 	%f43, %f42, %f42;
	fma.rn.f32 	%f44, %f40, %f40, %f43;
	ld.const.f32 	%f45, [%rd15+8];
	sub.f32 	%f46, %f3, %f45;
	fma.rn.f32 	%f47, %f46, %f46, %f44;
	sqrt.rn.f32 	%f9, %f47;
	setp.geu.f32 	%p7, %f9, %f86;
	@%p7 bra 	$L__BB0_13;
	cvt.u16.u32 	%rs9, %r41;
	add.s16 	%rs10, %rs9, 2;
	st.global.u8 	[%rd2+3], %rs10;
	mov.f32 	%f86, %f9;
$L__BB0_13:
	ld.const.f32 	%f48, [%rd15+12];
	sub.f32 	%f49, %f1, %f48;
	ld.const.f32 	%f50, [%rd15+16];
	sub.f32 	%f51, %f2, %f50;
	mul.f32 	%f52, %f51, %f51;
	fma.rn.f32 	%f53, %f49, %f49, %f52;
	ld.const.f32 	%f54, [%rd15+20];
	sub.f32 	%f55, %f3, %f54;
	fma.rn.f32 	%f56, %f55, %f55, %f53;
	sqrt.rn.f32 	%f11, %f56;
	setp.geu.f32 	%p8, %f11, %f86;
	@%p8 bra 	$L__BB0_15;
	cvt.u16.u32 	%rs11, %r41;
	add.s16 	%rs12, %rs11, 3;
	st.global.u8 	[%rd2+3], %rs12;
	mov.f32 	%f86, %f11;
$L__BB0_15:
	add.s32 	%r41, %r41, 4;
	add.s32 	%r40, %r40, 4;
	add.s64 	%rd15, %rd15, 48;
	setp.ne.s32 	%p9, %r40, 0;
	mov.u32 	%r43, %r6;
	@%p9 bra 	$L__BB0_7;
$L__BB0_16:
	setp.eq.s32 	%p10, %r5, 0;
	@%p10 bra 	$L__BB0_26;
	setp.eq.s32 	%p11, %r5, 1;
	@%p11 bra 	$L__BB0_23;
	mul.wide.u32 	%rd10, %r43, 12;
	add.s64 	%rd5, %rd13, %rd10;
	ld.const.f32 	%f57, [%rd5];
	sub.f32 	%f58, %f1, %f57;
	ld.const.f32 	%f59, [%rd5+4];
	sub.f32 	%f60, %f2, %f59;
	mul.f32 	%f61, %f60, %f60;
	fma.rn.f32 	%f62, %f58, %f58, %f61;
	ld.const.f32 	%f63, [%rd5+8];
	sub.f32 	%f64, %f3, %f63;
	fma.rn.f32 	%f65, %f64, %f64, %f62;
	sqrt.rn.f32 	%f14, %f65;
	setp.geu.f32 	%p12, %f14, %f86;
	@%p12 bra 	$L__BB0_20;
	st.global.u8 	[%rd2+3], %r43;
	mov.f32 	%f86, %f14;
$L__BB0_20:
	ld.const.f32 	%f66, [%rd5+12];
	sub.f32 	%f67, %f1, %f66;
	ld.const.f32 	%f68, [%rd5+16];
	sub.f32 	%f69, %f2, %f68;
	mul.f32 	%f70, %f69, %f69;
	fma.rn.f32 	%f71, %f67, %f67, %f70;
	ld.const.f32 	%f72, [%rd5+20];
	sub.f32 	%f73, %f3, %f72;
	fma.rn.f32 	%f74, %f73, %f73, %f71;
	sqrt.rn.f32 	%f16, %f74;
	setp.geu.f32 	%p13, %f16, %f86;
	@%p13 bra 	$L__BB0_22;
	cvt.u16.u32 	%rs13, %r43;
	add.s16 	%rs14, %rs13, 1;
	st.global.u8 	[%rd2+3], %rs14;
	mov.f32 	%f86, %f16;
$L__BB0_22:
	add.s32 	%r43, %r43, 2;
$L__BB0_23:
	setp.eq.s32 	%p14, %r7, 0;
	@%p14 bra 	$L__BB0_26;
	mul.wide.u32 	%rd12, %r43, 12;
	add.s64 	%rd14, %rd13, %rd12;
	ld.const.f32 	%f75, [%rd14];
	sub.f32 	%f76, %f1, %f75;
	ld.const.f32 	%f77, [%rd14+4];
	sub.f32 	%f78, %f2, %f77;
	mul.f32 	%f79, %f78, %f78;
	fma.rn.f32 	%f80, %f76, %f76, %f79;
	ld.const.f32 	%f81, [%rd14+8];
	sub.f32 	%f82, %f3, %f81;
	fma.rn.f32 	%f83, %f82, %f82, %f80;
	sqrt.rn.f32 	%f84, %f83;
	setp.geu.f32 	%p15, %f84, %f86;
	@%p15 bra 	$L__BB0_26;
	st.global.u8 	[%rd2+3], %r43;
$L__BB0_26:
	add.s32 	%r39, %r39, %r9;
	setp.lt.u32 	%p16, %r39, %r23;
	@%p16 bra 	$L__BB0_5;
$L__BB0_27:
	add.s32 	%r38, %r38, %r10;
	setp.lt.u32 	%p17, %r38, %r22;
	@%p17 bra 	$L__BB0_3;
$L__BB0_28:
	ret;

}


// ===== COMPILED SASS (sm_100) =====

	.target	sm_100

	.elftype	@"ET_EXEC"


//--------------------- .note.nv.tkinfo           --------------------------
	.section	.note.nv.tkinfo,"",@"SHT_NOTE"
	.sectionflags	@"SHF_NOTE_NV_TKINFO"
	.tkinfo
        /*0018*/ 	.word	0x00000002
        /*0030*/ 	.string	""
        /*0030*/ 	.string	"ptxas"
        /*0030*/ 	.string	"Cuda compilation tools, release 13.0, V13.0.88"
        /*0030*/ 	.string	"Build cuda_13.0.r13.0/compiler.36424714_0"
        /*0030*/ 	.string	"-arch sm_100 -m 64 "



//--------------------- .note.nv.cuinfo           --------------------------
	.section	.note.nv.cuinfo,"",@"SHT_NOTE"
	.sectionflags	@"SHF_NOTE_NV_CUINFO"
        /*0018*/ 	.short	0x0002
        /*001a*/ 	.short	0x0064
        /*001c*/ 	.short	0x0082
	.zero		2


//--------------------- .nv.info                  --------------------------
	.section	.nv.info,"",@"SHT_CUDA_INFO"
	.align	4


	//----- nvinfo : EIATTR_REGCOUNT
	.align		4
        /*0000*/ 	.byte	0x04, 0x2f
        /*0002*/ 	.short	(.L_2 - .L_1)
	.align		4
.L_1:
        /*0004*/ 	.word	index@(_Z15assignment_stepP6uchar4jjj)
        /*0008*/ 	.word	0x00000017


	//----- nvinfo : EIATTR_FRAME_SIZE
	.align		4
.L_2:
        /*000c*/ 	.byte	0x04, 0x11
        /*000e*/ 	.short	(.L_4 - .L_3)
	.align		4
.L_3:
        /*0010*/ 	.word	index@($__internal_0_$__cuda_sm20_sqrt_rn_f32_slowpath)
        /*0014*/ 	.word	0x00000000


	//----- nvinfo : EIATTR_FRAME_SIZE
	.align		4
.L_4:
        /*0018*/ 	.byte	0x04, 0x11
        /*001a*/ 	.short	(.L_6 - .L_5)
	.align		4
.L_5:
        /*001c*/ 	.word	index@(_Z15assignment_stepP6uchar4jjj)
        /*0020*/ 	.word	0x00000000


	//----- nvinfo : EIATTR_MIN_STACK_SIZE
	.align		4
.L_6:
        /*0024*/ 	.byte	0x04, 0x12
        /*0026*/ 	.short	(.L_8 - .L_7)
	.align		4
.L_7:
        /*0028*/ 	.word	index@(_Z15assignment_stepP6uchar4jjj)
        /*002c*/ 	.word	0x00000000
.L_8:


//--------------------- .nv.compat                --------------------------
	.section	.nv.compat,"",@"SHT_CUDA_COMPAT_INFO"
	.align	4
        /*0000*/ 	.byte	0x02, 0x09, 0x00, 0x00, 0x02, 0x02, 0x01, 0x00, 0x02, 0x05, 0x05, 0x00, 0x03, 0x07, 0x01, 0x01
        /*0010*/ 	.byte	0x02, 0x03, 0x00, 0x00, 0x02, 0x06, 0x01, 0x00, 0x04, 0x0b, 0x08, 0x00, 0x01, 0x00, 0x00, 0x00
        /*0020*/ 	.byte	0x00, 0x00, 0x00, 0x00


//--------------------- .nv.info._Z15assignment_stepP6uchar4jjj --------------------------
	.section	.nv.info._Z15assignment_stepP6uchar4jjj,"",@"SHT_CUDA_INFO"
	.sectionflags	@""
	.align	4


	//----- nvinfo : EIATTR_CUDA_API_VERSION
	.align		4
        /*0000*/ 	.byte	0x04, 0x37
        /*0002*/ 	.short	(.L_10 - .L_9)
.L_9:
        /*0004*/ 	.word	0x00000082


	//----- nvinfo : EIATTR_KPARAM_INFO
	.align		4
.L_10:
        /*0008*/ 	.byte	0x04, 0x17
        /*000a*/ 	.short	(.L_12 - .L_11)
.L_11:
        /*000c*/ 	.word	0x00000000
        /*0010*/ 	.short	0x0003
        /*0012*/ 	.short	0x0010
        /*0014*/ 	.byte	0x00, 0xf0, 0x11, 0x00


	//----- nvinfo : EIATTR_KPARAM_INFO
	.align		4
.L_12:
        /*0018*/ 	.byte	0x04, 0x17
        /*001a*/ 	.short	(.L_14 - .L_13)
.L_13:
        /*001c*/ 	.word	0x00000000
        /*0020*/ 	.short	0x0002
        /*0022*/ 	.short	0x000c
        /*0024*/ 	.byte	0x00, 0xf0, 0x11, 0x00


	//----- nvinfo : EIATTR_KPARAM_INFO
	.align		4
.L_14:
        /*0028*/ 	.byte	0x04, 0x17
        /*002a*/ 	.short	(.L_16 - .L_15)
.L_15:
        /*002c*/ 	.word	0x00000000
        /*0030*/ 	.short	0x0001
        /*0032*/ 	.short	0x0008
        /*0034*/ 	.byte	0x00, 0xf0, 0x11, 0x00


	//----- nvinfo : EIATTR_KPARAM_INFO
	.align		4
.L_16:
        /*0038*/ 	.byte	0x04, 0x17
        /*003a*/ 	.short	(.L_18 - .L_17)
.L_17:
        /*003c*/ 	.word	0x00000000
        /*0040*/ 	.short	0x0000
        /*0042*/ 	.short	0x0000
        /*0044*/ 	.byte	0x00, 0xf5, 0x21, 0x00


	//----- nvinfo : EIATTR_SPARSE_MMA_MASK
	.align		4
.L_18:
        /*0048*/ 	.byte	0x03, 0x50
        /*004a*/ 	.short	0x0000


	//----- nvinfo : EIATTR_MAXREG_COUNT
	.align		4
        /*004c*/ 	.byte	0x03, 0x1b
        /*004e*/ 	.short	0x00ff


	//----- nvinfo : EIATTR_MERCURY_ISA_VERSION
	.align		4
        /*0050*/ 	.byte	0x03, 0x5f
        /*0052*/ 	.short	0x0101


	//----- nvinfo : EIATTR_UNUSED_LOAD_BYTE_OFFSET
	.align		4
        /*0054*/ 	.byte	0x04, 0x44
        /*0056*/ 	.short	(.L_20 - .L_19)


	//   ....[0]....
.L_19:
        /*0058*/ 	.word	0x00000210
        /*005c*/ 	.word	0x00000007


	//----- nvinfo : EIATTR_VRC_CTA_INIT_COUNT
	.align		4
.L_20:
        /*0060*/ 	.byte	0x02, 0x4a
	.zero		1
	.zero		1


	//----- nvinfo : EIATTR_EXIT_INSTR_OFFSETS
	.align		4
        /*0064*/ 	.byte	0x04, 0x1c
        /*0066*/ 	.short	(.L_22 - .L_21)


	//   ....[0]....
.L_21:
        /*0068*/ 	.word	0x000000b0


	//   ....[1]....
        /*006c*/ 	.word	0x000000e0


	//   ....[2]....
        /*0070*/ 	.word	0x00000fa0


	//----- nvinfo : EIATTR_CRS_STACK_SIZE
	.align		4
.L_22:
        /*0074*/ 	.byte	0x04, 0x1e
        /*0076*/ 	.short	(.L_24 - .L_23)
.L_23:
        /*0078*/ 	.word	0x00000000


	//----- nvinfo : EIATTR_CBANK_PARAM_SIZE
	.align		4
.L_24:
        /*007c*/ 	.byte	0x03, 0x19
        /*007e*/ 	.short	0x0014


	//----- nvinfo : EIATTR_PARAM_CBANK
	.align		4
        /*0080*/ 	.byte	0x04, 0x0a
        /*0082*/ 	.short	(.L_26 - .L_25)
	.align		4
.L_25:
        /*0084*/ 	.word	index@(.nv.constant0._Z15assignment_stepP6uchar4jjj)
        /*0088*/ 	.short	0x0380
        /*008a*/ 	.short	0x0014


	//----- nvinfo : EIATTR_SW_WAR
	.align		4
.L_26:
        /*008c*/ 	.byte	0x04, 0x36
        /*008e*/ 	.short	(.L_28 - .L_27)
.L_27:
        /*0090*/ 	.word	0x00000008
.L_28:


//--------------------- .nv.callgraph             --------------------------
	.section	.nv.callgraph,"",@"SHT_CUDA_CALLGRAPH"
	.align	4
	.sectionentsize	8
	.align		4
        /*0000*/ 	.word	0x00000000
	.align		4
        /*0004*/ 	.word	0xffffffff
	.align		4
        /*0008*/ 	.word	0x00000000
	.align		4
        /*000c*/ 	.word	0xfffffffe
	.align		4
        /*0010*/ 	.word	0x00000000
	.align		4
        /*0014*/ 	.word	0xfffffffd
	.align		4
        /*0018*/ 	.word	0x00000000
	.align		4
        /*001c*/ 	.word	0xfffffffc


//--------------------- .nv.constant3             --------------------------
	.section	.nv.constant3,"a",@progbits
	.align	4
.nv.constant3:
	.type		dev_mu,@object
	.size		dev_mu,(.L_0 - dev_mu)
dev_mu:
	.zero		384
.L_0:


//--------------------- .text._Z15assignment_stepP6uchar4jjj --------------------------
	.section	.text._Z15assignment_stepP6uchar4jjj,"ax",@progbits
	.align	128
        .global         _Z15assignment_stepP6uchar4jjj
        .type           _Z15assignment_stepP6uchar4jjj,@function
        .size           _Z15assignment_stepP6uchar4jjj,(.L_x_31 - _Z15assignment_stepP6uchar4jjj)
        .other          _Z15assignment_stepP6uchar4jjj,@"STO_CUDA_ENTRY STV_DEFAULT"
_Z15assignment_stepP6uchar4jjj:
.text._Z15assignment_stepP6uchar4jjj:
[----:B------:R-:W-:Y:S01]  /*0000*/  LDC R1, c[0x0][0x37c] ;  /* 0x0000df00ff017b82 */ /* 0x000fe20000000800 */
[----:B------:R-:W0:Y:S01]  /*0010*/  S2R R5, SR_TID.X ;  /* 0x0000000000057919 */ /* 0x000e220000002100 */
[----:B------:R-:W0:Y:S01]  /*0020*/  LDCU UR8, c[0x0][0x360] ;  /* 0x00006c00ff0877ac */ /* 0x000e220008000800 */
[----:B------:R-:W0:Y:S01]  /*0030*/  S2R R0, SR_CTAID.X ;  /* 0x0000000000007919 */ /* 0x000e220000002500 */
[----:B------:R-:W1:Y:S01]  /*0040*/  LDCU UR4, c[0x0][0x388] ;  /* 0x00007100ff0477ac */ /* 0x000e620008000800 */
[----:B------:R-:W2:Y:S01]  /*0050*/  S2R R4, SR_TID.Y ;  /* 0x0000000000047919 */ /* 0x000ea20000002200 */
[----:B------:R-:W2:Y:S01]  /*0060*/  LDCU UR9, c[0x0][0x364] ;  /* 0x00006c80ff0977ac */ /* 0x000ea20008000800 */
[----:B------:R-:W2:Y:S01]  /*0070*/  S2R R3, SR_CTAID.Y ;  /* 0x0000000000037919 */ /* 0x000ea20000002600 */
[----:B0-----:R-:W-:-:S05]  /*0080*/  IMAD R5, R0, UR8, R5 ;  /* 0x0000000800057c24 */ /* 0x001fca000f8e0205 */
[----:B-1----:R-:W-:Y:S01]  /*0090*/  ISETP.GE.U32.AND P0, PT, R5, UR4, PT ;  /* 0x0000000405007c0c */ /* 0x002fe2000bf06070 */
[----:B--2---:R-:W-:-:S12]  /*00a0*/  IMAD R4, R3, UR9, R4 ;  /* 0x0000000903047c24 */ /* 0x004fd8000f8e0204 */
[----:B------:R-:W-:Y:S05]  /*00b0*/  @P0 EXIT ;  /* 0x000000000000094d */ /* 0x000fea0003800000 */
[----:B------:R-:W0:Y:S02]  /*00c0*/  LDCU UR4, c[0x0][0x390] ;  /* 0x00007200ff0477ac */ /* 0x000e240008000800 */
[----:B0-----:R-:W-:-:S13]  /*00d0*/  ISETP.NE.AND P0, PT, RZ, UR4, PT ;  /* 0x00000004ff007c0c */ /* 0x001fda000bf05270 */
[----:B------:R-:W-:Y:S05]  /*00e0*/  @!P0 EXIT ;  /* 0x000000000000894d */ /* 0x000fea0003800000 */
[----:B------:R-:W0:Y:S01]  /*00f0*/  LDCU UR5, c[0x0][0x374] ;  /* 0x00006e80ff0577ac */ /* 0x000e220008000800 */
[----:B------:R-:W1:Y:S01]  /*0100*/  LDCU UR6, c[0x0][0x370] ;  /* 0x00006e00ff0677ac */ /* 0x000e620008000800 */
[----:B------:R-:W-:Y:S01]  /*0110*/  ULOP3.LUT UR7, UR4, 0xfffffffc, URZ, 0xc0, !UPT ;  /* 0xfffffffc04077892 */ /* 0x000fe2000f8ec0ff */
[----:B------:R-:W2:Y:S01]  /*0120*/  LDCU.64 UR10, c[0x0][0x358] ;  /* 0x00006b00ff0a77ac */ /* 0x000ea20008000a00 */
[----:B------:R-:W-:Y:S02]  /*0130*/  ULOP3.LUT UR4, UR4, 0x3, URZ, 0xc0, !UPT ;  /* 0x0000000304047892 */ /* 0x000fe4000f8ec0ff */
[----:B------:R-:W-:Y:S02]  /*0140*/  UIADD3 UR12, UPT, UPT, -UR7, URZ, URZ ;  /* 0x000000ff070c7290 */ /* 0x000fe4000fffe1ff */
[----:B0-----:R-:W-:Y:S02]  /*0150*/  UIMAD UR5, UR9, UR5, URZ ;  /* 0x00000005090572a4 */ /* 0x001fe4000f8e02ff */
[----:B-1----:R-:W-:-:S12]  /*0160*/  UIMAD UR6, UR8, UR6, URZ ;  /* 0x00000006080672a4 */ /* 0x002fd8000f8e02ff */
.L_x_28:
[----:B0-----:R-:W0:Y:S01]  /*0170*/  LDCU UR8, c[0x0][0x38c] ;  /* 0x00007180ff0877ac */ /* 0x001e220008000800 */
[----:B------:R-:W-:Y:S01]  /*0180*/  BSSY.RECONVERGENT B0, `(.L_x_0) ;  /* 0x00000dd000007945 */ /* 0x000fe20003800200 */
[----:B0-----:R-:W-:-:S13]  /*0190*/  ISETP.GE.U32.AND P0, PT, R4, UR8, PT ;  /* 0x0000000804007c0c */ /* 0x001fda000bf06070 */
[----:B-1----:R-:W-:Y:S05]  /*01a0*/  @P0 BRA `(.L_x_1) ;  /* 0x0000000c00680947 */ /* 0x002fea0003800000 */
[----:B------:R-:W-:-:S07]  /*01b0*/  MOV R6, R4 ;  /* 0x0000000400067202 */ /* 0x000fce0000000f00 */
.L_x_27:
[----:B012---:R-:W0:Y:S01]  /*01c0*/  LDC.64 R2, c[0x0][0x380] ;  /* 0x0000e000ff027b82 */ /* 0x007e220000000a00 */
[----:B------:R-:W1:Y:S02]  /*01d0*/  LDCU.64 UR8, c[0x0][0x388] ;  /* 0x00007100ff0877ac */ /* 0x000e640008000a00 */
[----:B-1----:R-:W-:Y:S01]  /*01e0*/  IMAD R7, R6, UR8, R5 ;  /* 0x0000000806077c24 */ /* 0x002fe2000f8e0205 */
[----:B------:R-:W1:Y:S03]  /*01f0*/  LDCU UR8, c[0x0][0x390] ;  /* 0x00007200ff0877ac */ /* 0x000e660008000800 */
[----:B0-----:R-:W-:-:S05]  /*0200*/  IMAD.WIDE.U32 R2, R7, 0x4, R2 ;  /* 0x0000000407027825 */ /* 0x001fca00078e0002 */
[----:B--2---:R-:W2:Y:S01]  /*0210*/  LDG.E R0, desc[UR10][R2.64] ;  /* 0x0000000a02007981 */ /* 0x004ea2000c1e1900 */
[----:B------:R-:W-:Y:S01]  /*0220*/  IADD3 R6, PT, PT, R6, UR5, RZ ;  /* 0x0000000506067c10 */ /* 0x000fe2000fffe0ff */
[----:B------:R-:W-:Y:S01]  /*0230*/  HFMA2 R11, -RZ, RZ, 0, 0 ;  /* 0x00000000ff0b7431 */ /* 0x000fe200000001ff */
[----:B------:R-:W-:Y:S02]  /*0240*/  MOV R7, 0x7f7fffff ;  /* 0x7f7fffff00077802 */ /* 0x000fe40000000f00 */
[----:B------:R-:W-:Y:S01]  /*0250*/  ISETP.GE.U32.AND P0, PT, R6, UR9, PT ;  /* 0x0000000906007c0c */ /* 0x000fe2000bf06070 */
[----:B-1----:R-:W-:Y:S01]  /*0260*/  UISETP.GE.U32.AND UP0, UPT, UR8, 0x4, UPT ;  /* 0x000000040800788c */ /* 0x002fe2000bf06070 */
[C---:B--2---:R-:W-:Y:S02]  /*0270*/  PRMT R9, R0.reuse, 0x7770, RZ ;  /* 0x0000777000097816 */ /* 0x044fe400000000ff */
[C---:B------:R-:W-:Y:S02]  /*0280*/  PRMT R8, R0.reuse, 0x7771, RZ ;  /* 0x0000777100087816 */ /* 0x040fe400000000ff */
[----:B------:R-:W-:-:S02]  /*0290*/  PRMT R10, R0, 0x7772, RZ ;  /* 0x00007772000a7816 */ /* 0x000fc400000000ff */
[----:B------:R-:W-:Y:S02]  /*02a0*/  I2FP.F32.U32 R9, R9 ;  /* 0x0000000900097245 */ /* 0x000fe40000201000 */
[----:B------:R-:W-:Y:S02]  /*02b0*/  I2FP.F32.U32 R8, R8 ;  /* 0x0000000800087245 */ /* 0x000fe40000201000 */
[----:B------:R-:W-:Y:S01]  /*02c0*/  I2FP.F32.U32 R10, R10 ;  /* 0x0000000a000a7245 */ /* 0x000fe20000201000 */
[----:B------:R-:W-:Y:S06]  /*02d0*/  BRA.U !UP0, `(.L_x_2) ;  /* 0x0000000508c47547 */ /* 0x000fec000b800000 */
[----:B------:R-:W-:Y:S02]  /*02e0*/  MOV R7, 0x7f7fffff ;  /* 0x7f7fffff00077802 */ /* 0x000fe40000000f00 */
[----:B------:R-:W-:Y:S02]  /*02f0*/  MOV R11, RZ ;  /* 0x000000ff000b7202 */ /* 0x000fe40000000f00 */
[----:B------:R-:W-:Y:S02]  /*0300*/  MOV R12, 0x18 ;  /* 0x00000018000c7802 */ /* 0x000fe40000000f00 */
[----:B------:R-:W-:-:S07]  /*0310*/  MOV R13, UR12 ;  /* 0x0000000c000d7c02 */ /* 0x000fce0008000f00 */
.L_x_15:
[----:B0-----:R-:W0:Y:S01]  /*0320*/  LDC.64 R14, c[0x3][R12+-0x18] ;  /* 0x00fffa000c0e7b82 */ /* 0x001e220000000a00 */
[----:B------:R-:W-:Y:S01]  /*0330*/  IADD3 R13, PT, PT, R13, 0x4, RZ ;  /* 0x000000040d0d7810 */ /* 0x000fe20007ffe0ff */
[----:B------:R-:W-:Y:S03]  /*0340*/  BSSY.RECONVERGENT B1, `(.L_x_3) ;  /* 0x0000015000017945 */ /* 0x000fe60003800200 */
[----:B------:R-:W-:-:S03]  /*0350*/  ISETP.NE.AND P1, PT, R13, RZ, PT ;  /* 0x000000ff0d00720c */ /* 0x000fc60003f25270 */
[----:B------:R-:W1:Y:S01]  /*0360*/  LDC R17, c[0x3][R12+-0x10] ;  /* 0x00fffc000c117b82 */ /* 0x000e620000000800 */
[----:B0-----:R-:W-:Y:S01]  /*0370*/  FADD R15, R8, -R15 ;  /* 0x8000000f080f7221 */ /* 0x001fe20000000000 */
[----:B------:R-:W-:-:S03]  /*0380*/  FADD R14, R9, -R14 ;  /* 0x8000000e090e7221 */ /* 0x000fc60000000000 */
[----:B------:R-:W-:Y:S01]  /*0390*/  FMUL R15, R15, R15 ;  /* 0x0000000f0f0f7220 */ /* 0x000fe20000400000 */
[----:B-1----:R-:W-:-:S03]  /*03a0*/  FADD R0, R10, -R17 ;  /* 0x800000110a007221 */ /* 0x002fc60000000000 */
[----:B------:R-:W-:-:S04]  /*03b0*/  FFMA R15, R14, R14, R15 ;  /* 0x0000000e0e0f7223 */ /* 0x000fc8000000000f */
[----:B------:R-:W-:-:S04]  /*03c0*/  FFMA R15, R0, R0, R15 ;  /* 0x00000000000f7223 */ /* 0x000fc8000000000f */
[----:B------:R0:W1:Y:S01]  /*03d0*/  MUFU.RSQ R14, R15 ;  /* 0x0000000f000e7308 */ /* 0x0000620000001400 */
[----:B------:R-:W-:-:S04]  /*03e0*/  IADD3 R0, PT, PT, R15, -0xd000000, RZ ;  /* 0xf30000000f007810 */ /* 0x000fc80007ffe0ff */
[----:B------:R-:W-:-:S13]  /*03f0*/  ISETP.GT.U32.AND P2, PT, R0, 0x727fffff, PT ;  /* 0x727fffff0000780c */ /* 0x000fda0003f44070 */
[----:B01----:R-:W-:Y:S05]  /*0400*/  @!P2 BRA `(.L_x_4) ;  /* 0x000000000010a947 */ /* 0x003fea0003800000 */
[----:B------:R-:W-:Y:S02]  /*0410*/  MOV R0, R15 ;  /* 0x0000000f00007202 */ /* 0x000fe40000000f00 */
[----:B------:R-:W-:-:S07]  /*0420*/  MOV R20, 0x440 ;  /* 0x0000044000147802 */ /* 0x000fce0000000f00 */
[----:B------:R-:W-:Y:S05]  /*0430*/  CALL.REL.NOINC `($__internal_0_$__cuda_sm20_sqrt_rn_f32_slowpath) ;  /* 0x0000000800dc7944 */ /* 0x000fea0003c00000 */
[----:B------:R-:W-:Y:S05]  /*0440*/  BRA `(.L_x_5) ;  /* 0x0000000000107947 */ /* 0x000fea0003800000 */
.L_x_4:
[----:B------:R-:W-:Y:S01]  /*0450*/  FMUL.FTZ R0, R15, R14 ;  /* 0x0000000e0f007220 */ /* 0x000fe20000410000 */
[----:B------:R-:W-:-:S03]  /*0460*/  FMUL.FTZ R14, R14, 0.5 ;  /* 0x3f0000000e0e7820 */ /* 0x000fc60000410000 */
[----:B------:R-:W-:-:S04]  /*0470*/  FFMA R15, -R0, R0, R15 ;  /* 0x00000000000f7223 */ /* 0x000fc8000000010f */
[----:B------:R-:W-:-:S07]  /*0480*/  FFMA R0, R15, R14, R0 ;  /* 0x0000000e0f007223 */ /* 0x000fce0000000000 */
.L_x_5:
[----:B------:R-:W-:Y:S05]  /*0490*/  BSYNC.RECONVERGENT B1 ;  /* 0x0000000000017941 */ /* 0x000fea0003800200 */
.L_x_3:
[----:B------:R-:W0:Y:S01]  /*04a0*/  LDC.64 R14, c[0x3][R12+-0x8] ;  /* 0x00fffe000c0e7b82 */ /* 0x000e220000000a00 */
[----:B------:R-:W-:Y:S01]  /*04b0*/  FSETP.GEU.AND P2, PT, R0, R7, PT ;  /* 0x000000070000720b */ /* 0x000fe20003f4e000 */
[----:B------:R-:W-:Y:S06]  /*04c0*/  BSSY.RECONVERGENT B1, `(.L_x_6) ;  /* 0x0000016000017945 */ /* 0x000fec0003800200 */
[----:B------:R-:W1:Y:S06]  /*04d0*/  LDC R16, c[0x3][R12+-0xc] ;  /* 0x00fffd000c107b82 */ /* 0x000e6c0000000800 */
[----:B------:R2:W-:Y:S01]  /*04e0*/  @!P2 STG.E.U8 desc[UR10][R2.64+0x3], R11 ;  /* 0x0000030b0200a986 */ /* 0x0005e2000c10110a */
[----:B------:R-:W-:Y:S01]  /*04f0*/  @!P2 MOV R7, R0 ;  /* 0x000000000007a202 */ /* 0x000fe20000000f00 */
[----:B0-----:R-:W-:-:S04]  /*0500*/  FADD R14, R8, -R14 ;  /* 0x8000000e080e7221 */ /* 0x001fc80000000000 */
[----:B------:R-:W-:Y:S01]  /*0510*/  FMUL R17, R14, R14 ;  /* 0x0000000e0e117220 */ /* 0x000fe20000400000 */
[----:B------:R-:W-:Y:S01]  /*0520*/  FADD R14, R10, -R15 ;  /* 0x8000000f0a0e7221 */ /* 0x000fe20000000000 */
[----:B-1----:R-:W-:-:S04]  /*0530*/  FADD R16, R9, -R16 ;  /* 0x8000001009107221 */ /* 0x002fc80000000000 */
[----:B------:R-:W-:-:S04]  /*0540*/  FFMA R17, R16, R16, R17 ;  /* 0x0000001010117223 */ /* 0x000fc80000000011 */
[----:B------:R-:W-:-:S04]  /*0550*/  FFMA R17, R14, R14, R17 ;  /* 0x0000000e0e117223 */ /* 0x000fc80000000011 */
[----:B------:R2:W0:Y:S01]  /*0560*/  MUFU.RSQ R16, R17 ;  /* 0x0000001100107308 */ /* 0x0004220000001400 */
[----:B------:R-:W-:-:S04]  /*0570*/  IADD3 R14, PT, PT, R17, -0xd000000, RZ ;  /* 0xf3000000110e7810 */ /* 0x000fc80007ffe0ff */
[----:B------:R-:W-:-:S13]  /*0580*/  ISETP.GT.U32.AND P3, PT, R14, 0x727fffff, PT ;  /* 0x727fffff0e00780c */ /* 0x000fda0003f64070 */
[----:B0-2---:R-:W-:Y:S05]  /*0590*/  @!P3 BRA `(.L_x_7) ;  /* 0x000000000010b947 */ /* 0x005fea0003800000 */
[----:B------:R-:W-:Y:S02]  /*05a0*/  MOV R0, R17 ;  /* 0x0000001100007202 */ /* 0x000fe40000000f00 */
[----:B------:R-:W-:-:S07]  /*05b0*/  MOV R20, 0x5d0 ;  /* 0x000005d000147802 */ /* 0x000fce0000000f00 */
[----:B------:R-:W-:Y:S05]  /*05c0*/  CALL.REL.NOINC `($__internal_0_$__cuda_sm20_sqrt_rn_f32_slowpath) ;  /* 0x0000000800787944 */ /* 0x000fea0003c00000 */
[----:B------:R-:W-:Y:S05]  /*05d0*/  BRA `(.L_x_8) ;  /* 0x0000000000107947 */ /* 0x000fea0003800000 */
.L_x_7:
[----:B------:R-:W-:Y:S01]  /*05e0*/  FMUL.FTZ R0, R17, R16 ;  /* 0x0000001011007220 */ /* 0x000fe20000410000 */
[----:B------:R-:W-:-:S03]  /*05f0*/  FMUL.FTZ R14, R16, 0.5 ;  /* 0x3f000000100e7820 */ /* 0x000fc60000410000 */
[----:B------:R-:W-:-:S04]  /*0600*/  FFMA R15, -R0, R0, R17 ;  /* 0x00000000000f7223 */ /* 0x000fc80000000111 */
[----:B------:R-:W-:-:S07]  /*0610*/  FFMA R0, R15, R14, R0 ;  /* 0x0000000e0f007223 */ /* 0x000fce0000000000 */
.L_x_8:
[----:B------:R-:W-:Y:S05]  /*0620*/  BSYNC.RECONVERGENT B1 ;  /* 0x0000000000017941 */ /* 0x000fea0003800200 */
.L_x_6:
[----:B------:R-:W0:Y:S01]  /*0630*/  LDC.64 R14, c[0x3][R12] ;  /* 0x00c000000c0e7b82 */ /* 0x000e220000000a00 */
[----:B------:R-:W-:Y:S01]  /*0640*/  FSETP.GEU.AND P2, PT, R0, R7, PT ;  /* 0x000000070000720b */ /* 0x000fe20003f4e000 */
[----:B------:R-:W-:Y:S06]  /*0650*/  BSSY.RECONVERGENT B1, `(.L_x_9) ;  /* 0x0000017000017945 */ /* 0x000fec0003800200 */
[----:B------:R-:W1:Y:S06]  /*0660*/  LDC R19, c[0x3][R12+0x8] ;  /* 0x00c002000c137b82 */ /* 0x000e6c0000000800 */
[----:B------:R-:W-:Y:S01]  /*0670*/  @!P2 MOV R7, R0 ;  /* 0x000000000007a202 */ /* 0x000fe20000000f00 */
[----:B0-----:R-:W-:Y:S01]  /*0680*/  FADD R15, R8, -R15 ;  /* 0x8000000f080f7221 */ /* 0x001fe20000000000 */
[----:B------:R-:W-:-:S03]  /*0690*/  FADD R14, R9, -R14 ;  /* 0x8000000e090e7221 */ /* 0x000fc60000000000 */
[----:B------:R-:W-:Y:S01]  /*06a0*/  FMUL R17, R15, R15 ;  /* 0x0000000f0f117220 */ /* 0x000fe20000400000 */
[----:B------:R-:W-:Y:S01]  /*06b0*/  @!P2 IADD3 R15, PT, PT, R11, 0x1, RZ ;  /* 0x000000010b0fa810 */ /* 0x000fe20007ffe0ff */
[----:B-1----:R-:W-:Y:S02]  /*06c0*/  FADD R16, R10, -R19 ;  /* 0x800000130a107221 */ /* 0x002fe40000000000 */
[----:B------:R-:W-:Y:S02]  /*06d0*/  FFMA R17, R14, R14, R17 ;  /* 0x0000000e0e117223 */ /* 0x000fe40000000011 */
[----:B------:R0:W-:Y:S02]  /*06e0*/  @!P2 STG.E.U8 desc[UR10][R2.64+0x3], R15 ;  /* 0x0000030f0200a986 */ /* 0x0001e4000c10110a */
        /* <DEDUP_REMOVED lines=9> */
.L_x_10:
[----:B------:R-:W-:Y:S01]  /*0780*/  FMUL.FTZ R0, R17, R16 ;  /* 0x0000001011007220 */ /* 0x000fe20000410000 */
[----:B------:R-:W-:-:S03]  /*0790*/  FMUL.FTZ R14, R16, 0.5 ;  /* 0x3f000000100e7820 */ /* 0x000fc60000410000 */
[----:B------:R-:W-:-:S04]  /*07a0*/  FFMA R15, -R0, R0, R17 ;  /* 0x00000000000f7223 */ /* 0x000fc80000000111 */
[----:B------:R-:W-:-:S07]  /*07b0*/  FFMA R0, R15, R14, R0 ;  /* 0x0000000e0f007223 */ /* 0x000fce0000000000 */
.L_x_11:
[----:B------:R-:W-:Y:S05]  /*07c0*/  BSYNC.RECONVERGENT B1 ;  /* 0x0000000000017941 */ /* 0x000fea0003800200 */
.L_x_9:
[----:B------:R-:W0:Y:S01]  /*07d0*/  LDC.64 R14, c[0x3][R12+0x10] ;  /* 0x00c004000c0e7b82 */ /* 0x000e220000000a00 */
[----:B------:R-:W-:Y:S01]  /*07e0*/  FSETP.GEU.AND P2, PT, R0, R7, PT ;  /* 0x000000070000720b */ /* 0x000fe20003f4e000 */
[----:B------:R-:W-:Y:S06]  /*07f0*/  BSSY.RECONVERGENT B1, `(.L_x_12) ;  /* 0x0000017000017945 */ /* 0x000fec0003800200 */
[----:B------:R-:W1:Y:S06]  /*0800*/  LDC R16, c[0x3][R12+0xc] ;  /* 0x00c003000c107b82 */ /* 0x000e6c0000000800 */
[----:B------:R-:W-:-:S02]  /*0810*/  @!P2 IADD3 R17, PT, PT, R11, 0x2, RZ ;  /* 0x000000020b11a810 */ /* 0x000fc40007ffe0ff */
[----:B------:R-:W-:-:S03]  /*0820*/  @!P2 MOV R7, R0 ;  /* 0x000000000007a202 */ /* 0x000fc60000000f00 */
[----:B------:R2:W-:Y:S01]  /*0830*/  @!P2 STG.E.U8 desc[UR10][R2.64+0x3], R17 ;  /* 0x000003110200a986 */ /* 0x0005e2000c10110a */
        /* <DEDUP_REMOVED lines=14> */
.L_x_13:
[----:B------:R-:W-:Y:S01]  /*0920*/  FMUL.FTZ R0, R19, R16 ;  /* 0x0000001013007220 */ /* 0x000fe20000410000 */
[----:B------:R-:W-:-:S03]  /*0930*/  FMUL.FTZ R14, R16, 0.5 ;  /* 0x3f000000100e7820 */ /* 0x000fc60000410000 */
[----:B------:R-:W-:-:S04]  /*0940*/  FFMA R15, -R0, R0, R19 ;  /* 0x00000000000f7223 */ /* 0x000fc80000000113 */
[----:B------:R-:W-:-:S07]  /*0950*/  FFMA R0, R15, R14, R0 ;  /* 0x0000000e0f007223 */ /* 0x000fce0000000000 */
.L_x_14:
[----:B------:R-:W-:Y:S05]  /*0960*/  BSYNC.RECONVERGENT B1 ;  /* 0x0000000000017941 */ /* 0x000fea0003800200 */
.L_x_12:
[----:B------:R-:W-:Y:S02]  /*0970*/  FSETP.GEU.AND P2, PT, R0, R7, PT ;  /* 0x000000070000720b */ /* 0x000fe40003f4e000 */
[----:B------:R-:W-:-:S11]  /*0980*/  IADD3 R12, PT, PT, R12, 0x30, RZ ;  /* 0x000000300c0c7810 */ /* 0x000fd60007ffe0ff */
[C---:B------:R-:W-:Y:S02]  /*0990*/  @!P2 IADD3 R15, PT, PT, R11.reuse, 0x3, RZ ;  /* 0x000000030b0fa810 */ /* 0x040fe40007ffe0ff */
[----:B------:R-:W-:Y:S02]  /*09a0*/  @!P2 MOV R7, R0 ;  /* 0x000000000007a202 */ /* 0x000fe40000000f00 */
[----:B------:R-:W-:Y:S01]  /*09b0*/  IADD3 R11, PT, PT, R11, 0x4, RZ ;  /* 0x000000040b0b7810 */ /* 0x000fe20007ffe0ff */
[----:B------:R0:W-:Y:S01]  /*09c0*/  @!P2 STG.E.U8 desc[UR10][R2.64+0x3], R15 ;  /* 0x0000030f0200a986 */ /* 0x0001e2000c10110a */
[----:B------:R-:W-:Y:S05]  /*09d0*/  @P1 BRA `(.L_x_15) ;  /* 0xfffffff800501947 */ /* 0x000fea000383ffff */
[----:B------:R-:W-:-:S07]  /*09e0*/  MOV R11, UR7 ;  /* 0x00000007000b7c02 */ /* 0x000fce0008000f00 */
.L_x_2:
[----:B------:R-:W-:-:S09]  /*09f0*/  UISETP.NE.AND UP0, UPT, UR4, URZ, UPT ;  /* 0x000000ff0400728c */ /* 0x000fd2000bf05270 */
[----:B------:R-:W-:Y:S05]  /*0a00*/  BRA.U !UP0, `(.L_x_16) ;  /* 0x00000005084c7547 */ /* 0x000fea000b800000 */
[----:B------:R-:W-:-:S09]  /*0a10*/  UISETP.NE.AND UP0, UPT, UR4, 0x1, UPT ;  /* 0x000000010400788c */ /* 0x000fd2000bf05270 */
[----:B------:R-:W-:Y:S05]  /*0a20*/  BRA.U !UP0, `(.L_x_17) ;  /* 0x0000000108d47547 */ /* 0x000fea000b800000 */
[----:B------:R-:W-:Y:S01]  /*0a30*/  IMAD R14, R11, 0xc, RZ ;  /* 0x0000000c0b0e7824 */ /* 0x000fe200078e02ff */
[----:B------:R-:W-:Y:S03]  /*0a40*/  BSSY.RECONVERGENT B1, `(.L_x_18) ;  /* 0x0000015000017945 */ /* 0x000fe60003800200 */
[----:B------:R-:W1:Y:S08]  /*0a50*/  LDC.64 R12, c[0x3][R14] ;  /* 0x00c000000e0c7b82 */ /* 0x000e700000000a00 */
[----:B0-----:R-:W0:Y:S01]  /*0a60*/  LDC R15, c[0x3][R14+0x8] ;  /* 0x00c002000e0f7b82 */ /* 0x001e220000000800 */
[----:B-1----:R-:W-:Y:S01]  /*0a70*/  FADD R13, R8, -R13 ;  /* 0x8000000d080d7221 */ /* 0x002fe20000000000 */
[----:B------:R-:W-:-:S03]  /*0a80*/  FADD R12, R9, -R12 ;  /* 0x8000000c090c7221 */ /* 0x000fc60000000000 */
[----:B------:R-:W-:Y:S01]  /*0a90*/  FMUL R13, R13, R13 ;  /* 0x0000000d0d0d7220 */ /* 0x000fe20000400000 */
[----:B0-----:R-:W-:-:S03]  /*0aa0*/  FADD R0, R10, -R15 ;  /* 0x8000000f0a007221 */ /* 0x001fc60000000000 */
        /* <DEDUP_REMOVED lines=10> */
.L_x_19:
[----:B------:R-:W-:Y:S01]  /*0b50*/  FMUL.FTZ R0, R13, R12 ;  /* 0x0000000c0d007220 */ /* 0x000fe20000410000 */
[----:B------:R-:W-:-:S03]  /*0b60*/  FMUL.FTZ R12, R12, 0.5 ;  /* 0x3f0000000c0c7820 */ /* 0x000fc60000410000 */
[----:B------:R-:W-:-:S04]  /*0b70*/  FFMA R13, -R0, R0, R13 ;  /* 0x00000000000d7223 */ /* 0x000fc8000000010d */
[----:B------:R-:W-:-:S07]  /*0b80*/  FFMA R0, R13, R12, R0 ;  /* 0x0000000c0d007223 */ /* 0x000fce0000000000 */
.L_x_20:
[----:B------:R-:W-:Y:S05]  /*0b90*/  BSYNC.RECONVERGENT B1 ;  /* 0x0000000000017941 */ /* 0x000fea0003800200 */
.L_x_18:
        /* <DEDUP_REMOVED lines=20> */
.L_x_22:
[----:B------:R-:W-:Y:S01]  /*0ce0*/  FMUL.FTZ R0, R15, R16 ;  /* 0x000000100f007220 */ /* 0x000fe20000410000 */
[----:B------:R-:W-:-:S03]  /*0cf0*/  FMUL.FTZ R12, R16, 0.5 ;  /* 0x3f000000100c7820 */ /* 0x000fc60000410000 */
[----:B------:R-:W-:-:S04]  /*0d00*/  FFMA R13, -R0, R0, R15 ;  /* 0x00000000000d7223 */ /* 0x000fc8000000010f */
[----:B------:R-:W-:-:S07]  /*0d10*/  FFMA R0, R13, R12, R0 ;  /* 0x0000000c0d007223 */ /* 0x000fce0000000000 */
.L_x_23:
[----:B------:R-:W-:Y:S05]  /*0d20*/  BSYNC.RECONVERGENT B1 ;  /* 0x0000000000017941 */ /* 0x000fea0003800200 */
.L_x_21:
[----:B------:R-:W-:-:S13]  /*0d30*/  FSETP.GEU.AND P1, PT, R0, R7, PT ;  /* 0x000000070000720b */ /* 0x000fda0003f2e000 */
[C---:B------:R-:W-:Y:S02]  /*0d40*/  @!P1 IADD3 R13, PT, PT, R11.reuse, 0x1, RZ ;  /* 0x000000010b0d9810 */ /* 0x040fe40007ffe0ff */
[----:B------:R-:W-:Y:S02]  /*0d50*/  @!P1 MOV R7, R0 ;  /* 0x0000000000079202 */ /* 0x000fe40000000f00 */
[----:B------:R-:W-:Y:S01]  /*0d60*/  IADD3 R11, PT, PT, R11, 0x2, RZ ;  /* 0x000000020b0b7810 */ /* 0x000fe20007ffe0ff */
[----:B------:R1:W-:Y:S06]  /*0d70*/  @!P1 STG.E.U8 desc[UR10][R2.64+0x3], R13 ;  /* 0x0000030d02009986 */ /* 0x0003ec000c10110a */
.L_x_17:
[----:B------:R-:W2:Y:S02]  /*0d80*/  LDCU UR8, c[0x0][0x390] ;  /* 0x00007200ff0877ac */ /* 0x000ea40008000800 */
[----:B--2---:R-:W-:-:S09]  /*0d90*/  ULOP3.LUT UP0, URZ, UR8, 0x1, URZ, 0xc0, !UPT ;  /* 0x0000000108ff7892 */ /* 0x004fd2000f80c0ff */
[----:B------:R-:W-:Y:S05]  /*0da0*/  BRA.U !UP0, `(.L_x_16) ;  /* 0x0000000108647547 */ /* 0x000fea000b800000 */
[----:B------:R-:W-:Y:S01]  /*0db0*/  IMAD R0, R11, 0xc, RZ ;  /* 0x0000000c0b007824 */ /* 0x000fe200078e02ff */
[----:B------:R-:W-:Y:S03]  /*0dc0*/  BSSY.RECONVERGENT B1, `(.L_x_24) ;  /* 0x0000015000017945 */ /* 0x000fe60003800200 */
[----:B-1----:R-:W1:Y:S08]  /*0dd0*/  LDC.64 R12, c[0x3][R0] ;  /* 0x00c00000000c7b82 */ /* 0x002e700000000a00 */
        /* <DEDUP_REMOVED lines=15> */
.L_x_25:
[----:B------:R-:W-:Y:S01]  /*0ed0*/  FMUL.FTZ R0, R13, R10 ;  /* 0x0000000a0d007220 */ /* 0x000fe20000410000 */
[----:B------:R-:W-:-:S03]  /*0ee0*/  FMUL.FTZ R8, R10, 0.5 ;  /* 0x3f0000000a087820 */ /* 0x000fc60000410000 */
[----:B------:R-:W-:-:S04]  /*0ef0*/  FFMA R9, -R0, R0, R13 ;  /* 0x0000000000097223 */ /* 0x000fc8000000010d */
[----:B------:R-:W-:-:S07]  /*0f00*/  FFMA R0, R9, R8, R0 ;  /* 0x0000000809007223 */ /* 0x000fce0000000000 */
.L_x_26:
[----:B------:R-:W-:Y:S05]  /*0f10*/  BSYNC.RECONVERGENT B1 ;  /* 0x0000000000017941 */ /* 0x000fea0003800200 */
.L_x_24:
[----:B------:R-:W-:-:S13]  /*0f20*/  FSETP.GEU.AND P1, PT, R0, R7, PT ;  /* 0x000000070000720b */ /* 0x000fda0003f2e000 */
[----:B------:R2:W-:Y:S02]  /*0f30*/  @!P1 STG.E.U8 desc[UR10][R2.64+0x3], R11 ;  /* 0x0000030b02009986 */ /* 0x0005e4000c10110a */
.L_x_16:
[----:B------:R-:W-:Y:S05]  /*0f40*/  @!P0 BRA `(.L_x_27) ;  /* 0xfffffff0009c8947 */ /* 0x000fea000383ffff */
.L_x_1:
[----:B--2---:R-:W-:Y:S05]  /*0f50*/  BSYNC.RECONVERGENT B0 ;  /* 0x0000000000007941 */ /* 0x004fea0003800200 */
.L_x_0:
[----:B------:R-:W2:Y:S01]  /*0f60*/  LDCU UR8, c[0x0][0x388] ;  /* 0x00007100ff0877ac */ /* 0x000ea20008000800 */
[----:B------:R-:W-:-:S04]  /*0f70*/  IADD3 R5, PT, PT, R5, UR6, RZ ;  /* 0x0000000605057c10 */ /* 0x000fc8000fffe0ff */
[----:B--2---:R-:W-:-:S13]  /*0f80*/  ISETP.GE.U32.AND P0, PT, R5, UR8, PT ;  /* 0x0000000805007c0c */ /* 0x004fda000bf06070 */
[----:B------:R-:W-:Y:S05]  /*0f90*/  @!P0 BRA `(.L_x_28) ;  /* 0xfffffff000748947 */ /* 0x000fea000383ffff */
[----:B------:R-:W-:Y:S05]  /*0fa0*/  EXIT ;  /* 0x000000000000794d */ /* 0x000fea0003800000 */
        .weak           $__internal_0_$__cuda_sm20_sqrt_rn_f32_slowpath
        .type           $__internal_0_$__cuda_sm20_sqrt_rn_f32_slowpath,@function
        .size           $__internal_0_$__cuda_sm20_sqrt_rn_f32_slowpath,(.L_x_31 - $__internal_0_$__cuda_sm20_sqrt_rn_f32_slowpath)
$__internal_0_$__cuda_sm20_sqrt_rn_f32_slowpath:
[----:B------:R-:W-:-:S13]  /*0fb0*/  LOP3.LUT P2, RZ, R0, 0x7fffffff, RZ, 0xc0, !PT ;  /* 0x7fffffff00ff7812 */ /* 0x000fda000784c0ff */
[----:B------:R-:W-:Y:S01]  /*0fc0*/  @!P2 MOV R15, R0 ;  /* 0x00000000000fa202 */ /* 0x000fe20000000f00 */
[----:B------:R-:W-:Y:S06]  /*0fd0*/  @!P2 BRA `(.L_x_29) ;  /* 0x000000000040a947 */ /* 0x000fec0003800000 */
[----:B------:R-:W-:-:S13]  /*0fe0*/  FSETP.GEU.FTZ.AND P2, PT, R0, RZ, PT ;  /* 0x000000ff0000720b */ /* 0x000fda0003f5e000 */
[----:B------:R-:W-:Y:S01]  /*0ff0*/  @!P2 MOV R15, 0x7fffffff ;  /* 0x7fffffff000fa802 */ /* 0x000fe20000000f00 */
[----:B------:R-:W-:Y:S06]  /*1000*/  @!P2 BRA `(.L_x_29) ;  /* 0x000000000034a947 */ /* 0x000fec0003800000 */
[----:B------:R-:W-:-:S13]  /*1010*/  FSETP.GTU.FTZ.AND P2, PT, |R0|, +INF , PT ;  /* 0x7f8000000000780b */ /* 0x000fda0003f5c200 */
[----:B------:R-:W-:Y:S01]  /*1020*/  @P2 FADD.FTZ R15, R0, 1 ;  /* 0x3f800000000f2421 */ /* 0x000fe20000010000 */
[----:B------:R-:W-:Y:S06]  /*1030*/  @P2 BRA `(.L_x_29) ;  /* 0x0000000000282947 */ /* 0x000fec0003800000 */
[----:B------:R-:W-:-:S13]  /*1040*/  FSETP.NEU.FTZ.AND P2, PT, |R0|, +INF , PT ;  /* 0x7f8000000000780b */ /* 0x000fda0003f5d200 */
[----:B------:R-:W-:-:S04]  /*1050*/  @P2 FFMA R16, R0, 1.84467440737095516160e+19, RZ ;  /* 0x5f80000000102823 */ /* 0x000fc800000000ff */
[----:B------:R-:W0:Y:S02]  /*1060*/  @P2 MUFU.RSQ R15, R16 ;  /* 0x00000010000f2308 */ /* 0x000e240000001400 */
[----:B0-----:R-:W-:Y:S01]  /*1070*/  @P2 FMUL.FTZ R17, R16, R15 ;  /* 0x0000000f10112220 */ /* 0x001fe20000410000 */
[----:B------:R-:W-:Y:S01]  /*1080*/  @P2 FMUL.FTZ R19, R15, 0.5 ;  /* 0x3f0000000f132820 */ /* 0x000fe20000410000 */
[----:B------:R-:W-:Y:S02]  /*1090*/  @!P2 MOV R15, R0 ;  /* 0x00000000000fa202 */ /* 0x000fe40000000f00 */
[----:B------:R-:W-:-:S04]  /*10a0*/  @P2 FADD.FTZ R18, -R17, -RZ ;  /* 0x800000ff11122221 */ /* 0x000fc80000010100 */
[----:B------:R-:W-:-:S04]  /*10b0*/  @P2 FFMA R18, R17, R18, R16 ;  /* 0x0000001211122223 */ /* 0x000fc80000000010 */
[----:B------:R-:W-:-:S04]  /*10c0*/  @P2 FFMA R18, R18, R19, R17 ;  /* 0x0000001312122223 */ /* 0x000fc80000000011 */
[----:B------:R-:W-:-:S07]  /*10d0*/  @P2 FMUL.FTZ R15, R18, 2.3283064365386962891e-10 ;  /* 0x2f800000120f2820 */ /* 0x000fce0000410000 */
.L_x_29:
[----:B------:R-:W-:Y:S01]  /*10e0*/  HFMA2 R17, -RZ, RZ, 0, 0 ;  /* 0x00000000ff117431 */ /* 0x000fe200000001ff */
[----:B------:R-:W-:Y:S02]  /*10f0*/  MOV R16, R20 ;  /* 0x0000001400107202 */ /* 0x000fe40000000f00 */
[----:B------:R-:W-:Y:S02]  /*1100*/  MOV R0, R15 ;  /* 0x0000000f00007202 */ /* 0x000fe40000000f00 */
[----:B------:R-:W-:Y:S05]  /*1110*/  RET.REL.NODEC R16 `(_Z15assignment_stepP6uchar4jjj) ;  /* 0xffffffec10b87950 */ /* 0x000fea0003c3ffff */
.L_x_30:
[----:B------:R-:W-:-:S00]  /*1120*/  BRA `(.L_x_30) ;  /* 0xfffffffc00fc7947 */ /* 0x000fc0000383ffff */
[----:B------:R-:W-:-:S00]  /*1130*/  NOP ;  /* 0x0000000000007918 */ /* 0x000fc00000000000 */
        /* <DEDUP_REMOVED lines=12> */
.L_x_31:


//--------------------- .nv.shared.reserved.0     --------------------------
	.section	.nv.shared.reserved.0,"aw",@nobits
	.weak		__nv_reservedSMEM_offset_0_alias
	.size		__nv_reservedSMEM_offset_0_alias, 0, 64
	.other		__nv_reservedSMEM_offset_0_alias,@"STO_CUDA_RESERVED_SHARED STV_DEFAULT"
__nv_reservedSMEM_offset_0_alias:
	.zero		0
	.zero		64


//--------------------- .nv.constant0._Z15assignment_stepP6uchar4jjj --------------------------
	.section	.nv.constant0._Z15assignment_stepP6uchar4jjj,"a",@progbits
	.sectionflags	@""
	.align	4
.nv.constant0._Z15assignment_stepP6uchar4jjj:
	.zero		916


//--------------------- SYMBOLS --------------------------

	.type		.nv.reservedSmem.offset0,@object
	.size		.nv.reservedSmem.offset0,0x4
